//
// Generated by NVIDIA NVVM Compiler
//
// Compiler Build ID: CL-36424714
// Cuda compilation tools, release 13.0, V13.0.88
// Based on NVVM 20.0.0
//

.version 9.0
.target sm_100
.address_size 64

	// .globl	_Z1fv
.extern .func  (.param .b32 func_retval0) vprintf
(
	.param .b64 vprintf_param_0,
	.param .b64 vprintf_param_1
)
;
.global .align 1 .b8 $str[19] = {72, 101, 108, 108, 111, 32, 102, 114, 111, 109, 32, 37, 105, 44, 32, 37, 105, 10};

.visible .entry _Z1fv()
{
	.local .align 8 .b8 	__local_depot0[8];
	.reg .b64 	%SP;
	.reg .b64 	%SPL;
	.reg .b32 	%r<5>;
	.reg .b64 	%rd<5>;

	mov.u64 	%SPL, __local_depot0;
	cvta.local.u64 	%SP, %SPL;
	add.u64 	%rd1, %SP, 0;
	add.u64 	%rd2, %SPL, 0;
	mov.u32 	%r1, %ctaid.x;
	mov.u32 	%r2, %tid.x;
	st.local.v2.u32 	[%rd2], {%r1, %r2};
	mov.u64 	%rd3, $str;
	cvta.global.u64 	%rd4, %rd3;
	{ // callseq 0, 0
	.param .b64 param0;
	st.param.b64 	[param0], %rd4;
	.param .b64 param1;
	st.param.b64 	[param1], %rd1;
	.param .b32 retval0;
	call.uni (retval0), 
	vprintf, 
	(
	param0, 
	param1
	);
	ld.param.b32 	%r3, [retval0];
	} // callseq 0
	ret;

}


// ===== COMPILED SASS (sm_100) =====

	.target	sm_100

	.elftype	@"ET_EXEC"


//--------------------- .note.nv.tkinfo           --------------------------
	.section	.note.nv.tkinfo,"",@"SHT_NOTE"
	.sectionflags	@"SHF_NOTE_NV_TKINFO"
	.tkinfo
        /*0018*/ 	.word	0x00000002
        /*0030*/ 	.string	""
        /*0030*/ 	.string	"ptxas"
        /*0030*/ 	.string	"Cuda compilation tools, release 13.0, V13.0.88"
        /*0030*/ 	.string	"Build cuda_13.0.r13.0/compiler.36424714_0"
        /*0030*/ 	.string	"-arch sm_100 -m 64 "



//--------------------- .note.nv.cuinfo           --------------------------
	.section	.note.nv.cuinfo,"",@"SHT_NOTE"
	.sectionflags	@"SHF_NOTE_NV_CUINFO"
        /*0018*/ 	.short	0x0002
        /*001a*/ 	.short	0x0064
        /*001c*/ 	.short	0x0082
	.zero		2


//--------------------- .nv.info                  --------------------------
	.section	.nv.info,"",@"SHT_CUDA_INFO"
	.align	4


	//----- nvinfo : EIATTR_REGCOUNT
	.align		4
        /*0000*/ 	.byte	0x04, 0x2f
        /*0002*/ 	.short	(.L_2 - .L_1)
	.align		4
.L_1:
        /*0004*/ 	.word	index@(_Z1fv)
        /*0008*/ 	.word	0x00000018


	//----- nvinfo : EIATTR_FRAME_SIZE
	.align		4
.L_2:
        /*000c*/ 	.byte	0x04, 0x11
        /*000e*/ 	.short	(.L_4 - .L_3)
	.align		4
.L_3:
        /*0010*/ 	.word	index@(_Z1fv)
        /*0014*/ 	.word	0x00000008


	//----- nvinfo : EIATTR_MIN_STACK_SIZE
	.align		4
.L_4:
        /*0018*/ 	.byte	0x04, 0x12
        /*001a*/ 	.short	(.L_6 - .L_5)
	.align		4
.L_5:
        /*001c*/ 	.word	index@(_Z1fv)
        /*0020*/ 	.word	0x00000008
.L_6:


//--------------------- .nv.compat                --------------------------
	.section	.nv.compat,"",@"SHT_CUDA_COMPAT_INFO"
	.align	4
        /*0000*/ 	.byte	0x02, 0x09, 0x00, 0x00, 0x02, 0x02, 0x01, 0x00, 0x02, 0x05, 0x05, 0x00, 0x03, 0x07, 0x01, 0x01
        /*0010*/ 	.byte	0x02, 0x03, 0x00, 0x00, 0x02, 0x06, 0x01, 0x00, 0x04, 0x0b, 0x08, 0x00, 0x09, 0x00, 0x00, 0x00
        /*0020*/ 	.byte	0x00, 0x00, 0x00, 0x00


//--------------------- .nv.info._Z1fv            --------------------------
	.section	.nv.info._Z1fv,"",@"SHT_CUDA_INFO"
	.sectionflags	@""
	.align	4


	//----- nvinfo : EIATTR_CUDA_API_VERSION
	.align		4
        /*0000*/ 	.byte	0x04, 0x37
        /*0002*/ 	.short	(.L_8 - .L_7)
.L_7:
        /*0004*/ 	.word	0x00000082


	//----- nvinfo : EIATTR_SPARSE_MMA_MASK
	.align		4
.L_8:
        /*0008*/ 	.byte	0x03, 0x50
        /*000a*/ 	.short	0x0000


	//----- nvinfo : EIATTR_MAXREG_COUNT
	.align		4
        /*000c*/ 	.byte	0x03, 0x1b
        /*000e*/ 	.short	0x00ff


	//----- nvinfo : EIATTR_EXTERNS
	.align		4
        /*0010*/ 	.byte	0x04, 0x0f
        /*0012*/ 	.short	(.L_10 - .L_9)


	//   ....[0]....
	.align		4
.L_9:
        /*0014*/ 	.word	index@(vprintf)


	//----- nvinfo : EIATTR_MERCURY_ISA_VERSION
	.align		4
.L_10:
        /*0018*/ 	.byte	0x03, 0x5f
        /*001a*/ 	.short	0x0101


	//----- nvinfo : EIATTR_VRC_CTA_INIT_COUNT
	.align		4
        /*001c*/ 	.byte	0x02, 0x4a
	.zero		1
	.zero		1


	//----- nvinfo : EIATTR_SYSCALL_OFFSETS
	.align		4
        /*0020*/ 	.byte	0x04, 0x46
        /*0022*/ 	.short	(.L_12 - .L_11)


	//   ....[0]....
.L_11:
        /*0024*/ 	.word	0x000000f0


	//----- nvinfo : EIATTR_EXIT_INSTR_OFFSETS
	.align		4
.L_12:
        /*0028*/ 	.byte	0x04, 0x1c
        /*002a*/ 	.short	(.L_14 - .L_13)


	//   ....[0]....
.L_13:
        /*002c*/ 	.word	0x00000100


	//----- nvinfo : EIATTR_SW_WAR
	.align		4
.L_14:
        /*0030*/ 	.byte	0x04, 0x36
        /*0032*/ 	.short	(.L_16 - .L_15)
.L_15:
        /*0034*/ 	.word	0x00000008
.L_16:


//--------------------- .nv.callgraph             --------------------------
	.section	.nv.callgraph,"",@"SHT_CUDA_CALLGRAPH"
	.align	4
	.sectionentsize	8
	.align		4
        /*0000*/ 	.word	0x00000000
	.align		4
        /*0004*/ 	.word	0xffffffff
	.align		4
        /*0008*/ 	.word	index@(_Z1fv)
	.align		4
        /*000c*/ 	.word	index@(vprintf)
	.align		4
        /*0010*/ 	.word	0x00000000
	.align		4
        /*0014*/ 	.word	0xfffffffe
	.align		4
        /*0018*/ 	.word	0x00000000
	.align		4
        /*001c*/ 	.word	0xfffffffd
	.align		4
        /*0020*/ 	.word	0x00000000
	.align		4
        /*0024*/ 	.word	0xfffffffc


//--------------------- .nv.constant4             --------------------------
	.section	.nv.constant4,"a",@progbits
	.align	8
	.align		8
.nv.constant4:
        /*0000*/ 	.dword	vprintf
	.align		8
        /*0008*/ 	.dword	$str


//--------------------- .text._Z1fv               --------------------------
	.section	.text._Z1fv,"ax",@progbits
	.align	128
        .global         _Z1fv
        .type           _Z1fv,@function
        .size           _Z1fv,(.L_x_2 - _Z1fv)
        .other          _Z1fv,@"STO_CUDA_ENTRY STV_DEFAULT"
_Z1fv:
.text._Z1fv:
[----:B------:R-:W0:Y:S01]  /*0000*/  LDC R1, c[0x0][0x37c] ;  /* 0x0000df00ff017b82 */ /* 0x000e220000000800 */
[----:B------:R-:W1:Y:S01]  /*0010*/  S2R R8, SR_CTAID.X ;  /* 0x0000000000087919 */ /* 0x000e620000002500 */
[----:B0-----:R-:W-:Y:S01]  /*0020*/  VIADD R1, R1, 0xfffffff8 ;  /* 0xfffffff801017836 */ /* 0x001fe20000000000 */
[----:B------:R-:W-:Y:S01]  /*0030*/  MOV R0, 0x0 ;  /* 0x0000000000007802 */ /* 0x000fe20000000f00 */
[----:B------:R-:W0:Y:S01]  /*0040*/  LDCU UR4, c[0x0][0x2f8] ;  /* 0x00005f00ff0477ac */ /* 0x000e220008000800 */
[----:B------:R-:W1:Y:S03]  /*0050*/  S2R R9, SR_TID.X ;  /* 0x0000000000097919 */ /* 0x000e660000002100 */
[----:B------:R2:W3:Y:S01]  /*0060*/  LDC.64 R2, c[0x4][R0] ;  /* 0x0100000000027b82 */ /* 0x0004e20000000a00 */
[----:B------:R-:W4:Y:S01]  /*0070*/  LDCU.64 UR6, c[0x4][0x8] ;  /* 0x01000100ff0677ac */ /* 0x000f220008000a00 */
[----:B------:R-:W5:Y:S01]  /*0080*/  LDCU UR5, c[0x0][0x2fc] ;  /* 0x00005f80ff0577ac */ /* 0x000f620008000800 */
[----:B0-----:R-:W-:Y:S01]  /*0090*/  IADD3 R6, P0, PT, R1, UR4, RZ ;  /* 0x0000000401067c10 */ /* 0x001fe2000ff1e0ff */
[----:B----4-:R-:W-:Y:S01]  /*00a0*/  IMAD.U32 R4, RZ, RZ, UR6 ;  /* 0x00000006ff047e24 */ /* 0x010fe2000f8e00ff */
[----:B------:R-:W-:-:S03]  /*00b0*/  MOV R5, UR7 ;  /* 0x0000000700057c02 */ /* 0x000fc60008000f00 */
[----:B-----5:R-:W-:Y:S01]  /*00c0*/  IMAD.X R7, RZ, RZ, UR5, P0 ;  /* 0x00000005ff077e24 */ /* 0x020fe200080e06ff */
[----:B-1----:R2:W-:Y:S07]  /*00d0*/  STL.64 [R1], R8 ;  /* 0x0000000801007387 */ /* 0x0025ee0000100a00 */
[----:B------:R-:W-:-:S07]  /*00e0*/  LEPC R20, `(.L_x_0) ;  /* 0x000000001014794e */ /* 0x000fce0000000000 */
[----:B--23--:R-:W-:Y:S05]  /*00f0*/  CALL.ABS.NOINC R2 ;  /* 0x0000000002007343 */ /* 0x00cfea0003c00000 */
.L_x_0:
[----:B------:R-:W-:Y:S05]  /*0100*/  EXIT ;  /* 0x000000000000794d */ /* 0x000fea0003800000 */
.L_x_1:
[----:B------:R-:W-:-:S00]  /*0110*/  BRA `(.L_x_1) ;  /* 0xfffffffc00fc7947 */ /* 0x000fc0000383ffff */
[----:B------:R-:W-:-:S00]  /*0120*/  NOP ;  /* 0x0000000000007918 */ /* 0x000fc00000000000 */
        /* <DEDUP_REMOVED lines=13> */
.L_x_2:


//--------------------- .nv.global.init           --------------------------
	.section	.nv.global.init,"aw",@progbits
.nv.global.init:
	.type		$str,@object
	.size		$str,(.L_0 - $str)
$str:
        /*0000*/ 	.byte	0x48, 0x65, 0x6c, 0x6c, 0x6f, 0x20, 0x66, 0x72, 0x6f, 0x6d, 0x20, 0x25, 0x69, 0x2c, 0x20, 0x25
        /*0010*/ 	.byte	0x69, 0x0a, 0x00
.L_0:


//--------------------- .nv.shared.reserved.0     --------------------------
	.section	.nv.shared.reserved.0,"aw",@nobits
	.weak		__nv_reservedSMEM_offset_0_alias
	.size		__nv_reservedSMEM_offset_0_alias, 0, 64
	.other		__nv_reservedSMEM_offset_0_alias,@"STO_CUDA_RESERVED_SHARED STV_DEFAULT"
__nv_reservedSMEM_offset_0_alias:
	.zero		0
	.zero		64


//--------------------- .nv.constant0._Z1fv       --------------------------
	.section	.nv.constant0._Z1fv,"a",@progbits
	.sectionflags	@""
	.align	4
.nv.constant0._Z1fv:
	.zero		896


//--------------------- SYMBOLS --------------------------

	.type		.nv.reservedSmem.offset0,@object
	.size		.nv.reservedSmem.offset0,0x4
	.type		vprintf,@function
